	.headerflags	@"EF_CUDA_TEXMODE_UNIFIED EF_CUDA_64BIT_ADDRESS EF_CUDA_ACCELERATORS EF_CUDA_SM90 EF_CUDA_VIRTUAL_SM(EF_CUDA_SM90)"
	.elftype	@"ET_EXEC"


//--------------------- .nv.info                  --------------------------
	.section	.nv.info,"",@"SHT_CUDA_INFO"
	.align	4


	//----- nvinfo : EIATTR_REGCOUNT
	.align		4
        /*0000*/ 	.byte	0x04, 0x2f
        /*0002*/ 	.short	(.L_3 - .L_2)
	.align		4
.L_2:
        /*0004*/ 	.word	index@(triton_poi_fused__native_batch_norm_legit_no_training_convolution_31)
        /*0008*/ 	.word	0x00000017


	//----- nvinfo : EIATTR_MIN_STACK_SIZE
	.align		4
.L_3:
        /*000c*/ 	.byte	0x04, 0x12
        /*000e*/ 	.short	(.L_5 - .L_4)
	.align		4
.L_4:
        /*0010*/ 	.word	index@(triton_poi_fused__native_batch_norm_legit_no_training_convolution_31)
        /*0014*/ 	.word	0x00000000


	//----- nvinfo : EIATTR_FRAME_SIZE
	.align		4
.L_5:
        /*0018*/ 	.byte	0x04, 0x11
        /*001a*/ 	.short	(.L_7 - .L_6)
	.align		4
.L_6:
        /*001c*/ 	.word	index@(triton_poi_fused__native_batch_norm_legit_no_training_convolution_31)
        /*0020*/ 	.word	0x00000000


	//----- nvinfo : EIATTR_MIN_STACK_SIZE
	.align		4
.L_7:
        /*0024*/ 	.byte	0x04, 0x12
        /*0026*/ 	.short	(.L_9 - .L_8)
	.align		4
.L_8:
        /*0028*/ 	.word	index@(triton_poi_fused__native_batch_norm_legit_no_training_convolution_31)
        /*002c*/ 	.word	0x00000000
.L_9:


//--------------------- .nv.info.triton_poi_fused__native_batch_norm_legit_no_training_convolution_31 --------------------------
	.section	.nv.info.triton_poi_fused__native_batch_norm_legit_no_training_convolution_31,"",@"SHT_CUDA_INFO"
	.sectionflags	@""
	.align	4


	//----- nvinfo : EIATTR_CUDA_API_VERSION
	.align		4
        /*0000*/ 	.byte	0x04, 0x37
        /*0002*/ 	.short	(.L_11 - .L_10)
.L_10:
        /*0004*/ 	.word	0x0000007c


	//----- nvinfo : EIATTR_KPARAM_INFO
	.align		4
.L_11:
        /*0008*/ 	.byte	0x04, 0x17
        /*000a*/ 	.short	(.L_13 - .L_12)
.L_12:
        /*000c*/ 	.word	0x00000000
        /*0010*/ 	.short	0x0007
        /*0012*/ 	.short	0x0038
        /*0014*/ 	.byte	0x00, 0xf0, 0x11, 0x00


	//----- nvinfo : EIATTR_KPARAM_INFO
	.align		4
.L_13:
        /*0018*/ 	.byte	0x04, 0x17
        /*001a*/ 	.short	(.L_15 - .L_14)
.L_14:
        /*001c*/ 	.word	0x00000000
        /*0020*/ 	.short	0x0006
        /*0022*/ 	.short	0x0030
        /*0024*/ 	.byte	0x00, 0xf4, 0x21, 0x00


	//----- nvinfo : EIATTR_KPARAM_INFO
	.align		4
.L_15:
        /*0028*/ 	.byte	0x04, 0x17
        /*002a*/ 	.short	(.L_17 - .L_16)
.L_16:
        /*002c*/ 	.word	0x00000000
        /*0030*/ 	.short	0x0005
        /*0032*/ 	.short	0x0028
        /*0034*/ 	.byte	0x00, 0xf4, 0x21, 0x00


	//----- nvinfo : EIATTR_KPARAM_INFO
	.align		4
.L_17:
        /*0038*/ 	.byte	0x04, 0x17
        /*003a*/ 	.short	(.L_19 - .L_18)
.L_18:
        /*003c*/ 	.word	0x00000000
        /*0040*/ 	.short	0x0004
        /*0042*/ 	.short	0x0020
        /*0044*/ 	.byte	0x00, 0xf4, 0x21, 0x00


	//----- nvinfo : EIATTR_KPARAM_INFO
	.align		4
.L_19:
        /*0048*/ 	.byte	0x04, 0x17
        /*004a*/ 	.short	(.L_21 - .L_20)
.L_20:
        /*004c*/ 	.word	0x00000000
        /*0050*/ 	.short	0x0003
        /*0052*/ 	.short	0x0018
        /*0054*/ 	.byte	0x00, 0xf4, 0x21, 0x00


	//----- nvinfo : EIATTR_KPARAM_INFO
	.align		4
.L_21:
        /*0058*/ 	.byte	0x04, 0x17
        /*005a*/ 	.short	(.L_23 - .L_22)
.L_22:
        /*005c*/ 	.word	0x00000000
        /*0060*/ 	.short	0x0002
        /*0062*/ 	.short	0x0010
        /*0064*/ 	.byte	0x00, 0xf4, 0x21, 0x00


	//----- nvinfo : EIATTR_KPARAM_INFO
	.align		4
.L_23:
        /*0068*/ 	.byte	0x04, 0x17
        /*006a*/ 	.short	(.L_25 - .L_24)
.L_24:
        /*006c*/ 	.word	0x00000000
        /*0070*/ 	.short	0x0001
        /*0072*/ 	.short	0x0008
        /*0074*/ 	.byte	0x00, 0xf4, 0x21, 0x00


	//----- nvinfo : EIATTR_KPARAM_INFO
	.align		4
.L_25:
        /*0078*/ 	.byte	0x04, 0x17
        /*007a*/ 	.short	(.L_27 - .L_26)
.L_26:
        /*007c*/ 	.word	0x00000000
        /*0080*/ 	.short	0x0000
        /*0082*/ 	.short	0x0000
        /*0084*/ 	.byte	0x00, 0xf4, 0x21, 0x00


	//----- nvinfo : EIATTR_SPARSE_MMA_MASK
	.align		4
.L_27:
        /*0088*/ 	.byte	0x03, 0x50
        /*008a*/ 	.short	0x0000


	//----- nvinfo : EIATTR_MAXREG_COUNT
	.align		4
        /*008c*/ 	.byte	0x03, 0x1b
        /*008e*/ 	.short	0x00ff


	//----- nvinfo : EIATTR_EXIT_INSTR_OFFSETS
	.align		4
        /*0090*/ 	.byte	0x04, 0x1c
        /*0092*/ 	.short	(.L_29 - .L_28)


	//   ....[0]....
.L_28:
        /*0094*/ 	.word	0x000003f0


	//----- nvinfo : EIATTR_REQNTID
	.align		4
.L_29:
        /*0098*/ 	.byte	0x04, 0x10
        /*009a*/ 	.short	(.L_31 - .L_30)
.L_30:
        /*009c*/ 	.word	0x00000080
        /*00a0*/ 	.word	0x00000001
        /*00a4*/ 	.word	0x00000001


	//----- nvinfo : EIATTR_CBANK_PARAM_SIZE
	.align		4
.L_31:
        /*00a8*/ 	.byte	0x03, 0x19
        /*00aa*/ 	.short	0x003c


	//----- nvinfo : EIATTR_PARAM_CBANK
	.align		4
        /*00ac*/ 	.byte	0x04, 0x0a
        /*00ae*/ 	.short	(.L_33 - .L_32)
	.align		4
.L_32:
        /*00b0*/ 	.word	index@(.nv.constant0.triton_poi_fused__native_batch_norm_legit_no_training_convolution_31)
        /*00b4*/ 	.short	0x0210
        /*00b6*/ 	.short	0x003c


	//----- nvinfo : EIATTR_SW_WAR
	.align		4
.L_33:
        /*00b8*/ 	.byte	0x04, 0x36
        /*00ba*/ 	.short	(.L_35 - .L_34)
.L_34:
        /*00bc*/ 	.word	0x00000008
.L_35:


//--------------------- .nv.callgraph             --------------------------
	.section	.nv.callgraph,"",@"SHT_CUDA_CALLGRAPH"
	.align	4
	.sectionentsize	8
	.align		4
        /*0000*/ 	.word	0x00000000
	.align		4
        /*0004*/ 	.word	0xffffffff
	.align		4
        /*0008*/ 	.word	0x00000000
	.align		4
        /*000c*/ 	.word	0xfffffffe
	.align		4
        /*0010*/ 	.word	0x00000000
	.align		4
        /*0014*/ 	.word	0xfffffffd
	.align		4
        /*0018*/ 	.word	0x00000000
	.align		4
        /*001c*/ 	.word	0xfffffffc


//--------------------- .nv.constant4             --------------------------
	.section	.nv.constant4,"a",@progbits
	.align	8
	.align		8
.nv.constant4:
        /*0000*/ 	.dword	_$_str
	.align		8
        /*0008*/ 	.dword	_$_str_$_2


//--------------------- .text.triton_poi_fused__native_batch_norm_legit_no_training_convolution_31 --------------------------
	.section	.text.triton_poi_fused__native_batch_norm_legit_no_training_convolution_31,"ax",@progbits
	.align	128
        .global         triton_poi_fused__native_batch_norm_legit_no_training_convolution_31
        .type           triton_poi_fused__native_batch_norm_legit_no_training_convolution_31,@function
        .size           triton_poi_fused__native_batch_norm_legit_no_training_convolution_31,(.L_x_1 - triton_poi_fused__native_batch_norm_legit_no_training_convolution_31)
        .other          triton_poi_fused__native_batch_norm_legit_no_training_convolution_31,@"STO_CUDA_ENTRY STV_DEFAULT"
triton_poi_fused__native_batch_norm_legit_no_training_convolution_31:
.text.triton_poi_fused__native_batch_norm_legit_no_training_convolution_31:
[----:B------:R-:W-:Y:S01]  /*0000*/  LDC R1, c[0x0][0x28] ;  /* 0x00000a00ff017b82 */ /* 0x000fe20000000800 */
[----:B------:R-:W1:Y:S07]  /*0010*/  S2R R0, SR_TID.X ;  /* 0x0000000000007919 */ /* 0x000e6e0000002100 */
[----:B------:R-:W2:Y:S01]  /*0020*/  LDC.64 R6, c[0x0][0x228] ;  /* 0x00008a00ff067b82 */ /* 0x000ea20000000a00 */
[----:B------:R-:W-:Y:S01]  /*0030*/  ULDC.64 UR4, c[0x0][0x208] ;  /* 0x0000820000047ab9 */ /* 0x000fe20000000a00 */
[----:B------:R-:W3:Y:S06]  /*0040*/  S2R R5, SR_CTAID.X ;  /* 0x0000000000057919 */ /* 0x000eec0000002500 */
[----:B------:R-:W4:Y:S08]  /*0050*/  LDC.64 R12, c[0x0][0x218] ;  /* 0x00008600ff0c7b82 */ /* 0x000f300000000a00 */
[----:B------:R-:W5:Y:S08]  /*0060*/  LDC.64 R14, c[0x0][0x220] ;  /* 0x00008800ff0e7b82 */ /* 0x000f700000000a00 */
[----:B------:R-:W5:Y:S01]  /*0070*/  LDC.64 R10, c[0x0][0x238] ;  /* 0x00008e00ff0a7b82 */ /* 0x000f620000000a00 */
[----:B-1----:R-:W-:-:S07]  /*0080*/  SHF.L.U32 R0, R0, 0x1, RZ ;  /* 0x0000000100007819 */ /* 0x002fce00000006ff */
[----:B------:R-:W1:Y:S01]  /*0090*/  LDC.64 R16, c[0x0][0x230] ;  /* 0x00008c00ff107b82 */ /* 0x000e620000000a00 */
[----:B---3--:R-:W-:Y:S02]  /*00a0*/  SHF.R.S32.HI R3, RZ, 0x17, R5 ;  /* 0x00000017ff037819 */ /* 0x008fe40000011405 */
[----:B------:R-:W-:Y:S02]  /*00b0*/  LOP3.LUT R0, R0, 0xfe, RZ, 0xc0, !PT ;  /* 0x000000fe00007812 */ /* 0x000fe400078ec0ff */
[----:B------:R-:W-:Y:S02]  /*00c0*/  SGXT R3, R3, 0x1 ;  /* 0x000000010303781a */ /* 0x000fe40000000200 */
[----:B------:R-:W-:-:S04]  /*00d0*/  LEA R0, R5, R0, 0x8 ;  /* 0x0000000005007211 */ /* 0x000fc800078e40ff */
[----:B------:R-:W-:-:S04]  /*00e0*/  LEA.HI R3, R3, R0, RZ, 0x9 ;  /* 0x0000000003037211 */ /* 0x000fc800078f48ff */
[----:B------:R-:W-:-:S04]  /*00f0*/  LOP3.LUT R3, R3, 0xfffffe00, RZ, 0xc0, !PT ;  /* 0xfffffe0003037812 */ /* 0x000fc800078ec0ff */
[----:B------:R-:W-:Y:S02]  /*0100*/  IADD3 R8, R0, -R3, RZ ;  /* 0x8000000300087210 */ /* 0x000fe40007ffe0ff */
[----:B------:R-:W3:Y:S03]  /*0110*/  LDC.64 R2, c[0x0][0x210] ;  /* 0x00008400ff027b82 */ /* 0x000ee60000000a00 */
[----:B--2---:R-:W-:-:S06]  /*0120*/  IMAD.WIDE R6, R8, 0x4, R6 ;  /* 0x0000000408067825 */ /* 0x004fcc00078e0206 */
[----:B------:R-:W2:Y:S01]  /*0130*/  LDG.E.EL.64 R6, desc[UR4][R6.64] ;  /* 0x0000000406067981 */ /* 0x000ea2000c2e1b00 */
[----:B----4-:R-:W-:-:S04]  /*0140*/  IMAD.WIDE R12, R8, 0x4, R12 ;  /* 0x00000004080c7825 */ /* 0x010fc800078e020c */
[C---:B-----5:R-:W-:Y:S02]  /*0150*/  IMAD.WIDE R14, R8.reuse, 0x4, R14 ;  /* 0x00000004080e7825 */ /* 0x060fe400078e020e */
[----:B------:R-:W4:Y:S02]  /*0160*/  LDG.E.EL.64 R12, desc[UR4][R12.64] ;  /* 0x000000040c0c7981 */ /* 0x000f24000c2e1b00 */
[----:B0-----:R-:W-:Y:S02]  /*0170*/  IMAD.WIDE R10, R8, 0x4, R10 ;  /* 0x00000004080a7825 */ /* 0x001fe400078e020a */
[----:B------:R-:W5:Y:S02]  /*0180*/  LDG.E.EL.64 R14, desc[UR4][R14.64] ;  /* 0x000000040e0e7981 */ /* 0x000f64000c2e1b00 */
[----:B---3--:R-:W-:Y:S02]  /*0190*/  IMAD.WIDE R2, R0, 0x4, R2 ;  /* 0x0000000400027825 */ /* 0x008fe400078e0202 */
[----:B------:R-:W3:Y:S04]  /*01a0*/  LDG.E.EL.64 R10, desc[UR4][R10.64] ;  /* 0x000000040a0a7981 */ /* 0x000ee8000c2e1b00 */
[----:B------:R-:W4:Y:S01]  /*01b0*/  LDG.E.64 R4, desc[UR4][R2.64] ;  /* 0x0000000402047981 */ /* 0x000f22000c1e1b00 */
[----:B-1----:R-:W-:-:S05]  /*01c0*/  IMAD.WIDE R16, R8, 0x4, R16 ;  /* 0x0000000408107825 */ /* 0x002fca00078e0210 */
[----:B------:R0:W3:Y:S02]  /*01d0*/  LDG.E.EL.64 R8, desc[UR4][R16.64] ;  /* 0x0000000410087981 */ /* 0x0000e4000c2e1b00 */
[----:B0-----:R-:W-:Y:S01]  /*01e0*/  HFMA2.MMA R17, -RZ, RZ, 1.625, 0 ;  /* 0x3e800000ff117435 */ /* 0x001fe200000001ff */
[----:B--2---:R-:W-:Y:S01]  /*01f0*/  FADD R6, R6, 9.9999997473787516356e-06 ;  /* 0x3727c5ac06067421 */ /* 0x004fe20000000000 */
[----:B------:R-:W-:-:S03]  /*0200*/  FADD R18, R7, 9.9999997473787516356e-06 ;  /* 0x3727c5ac07127421 */ /* 0x000fc60000000000 */
[----:B------:R0:W1:Y:S08]  /*0210*/  MUFU.SQRT R19, R6 ;  /* 0x0000000600137308 */ /* 0x0000700000002000 */
[----:B------:R-:W2:Y:S01]  /*0220*/  MUFU.SQRT R20, R18 ;  /* 0x0000001200147308 */ /* 0x000ea20000002000 */
[----:B0-----:R-:W0:Y:S01]  /*0230*/  LDC.64 R6, c[0x0][0x240] ;  /* 0x00009000ff067b82 */ /* 0x001e220000000a00 */
[----:B-1----:R-:W-:-:S02]  /*0240*/  FSETP.GT.AND P0, PT, R19, 8.50705917302346158658e+37, PT ;  /* 0x7e8000001300780b */ /* 0x002fc40003f04000 */
[----:B------:R-:W-:Y:S02]  /*0250*/  FSETP.GEU.AND P2, PT, R19, 1.175494350822287508e-38, PT ;  /* 0x008000001300780b */ /* 0x000fe40003f4e000 */
[C---:B--2---:R-:W-:Y:S02]  /*0260*/  FSETP.GT.AND P1, PT, R20.reuse, 8.50705917302346158658e+37, PT ;  /* 0x7e8000001400780b */ /* 0x044fe40003f24000 */
[----:B------:R-:W-:-:S07]  /*0270*/  FSETP.GEU.AND P3, PT, R20, 1.175494350822287508e-38, PT ;  /* 0x008000001400780b */ /* 0x000fce0003f6e000 */
[----:B------:R-:W-:-:S04]  /*0280*/  @P0 FMUL R19, R19, 0.25 ;  /* 0x3e80000013130820 */ /* 0x000fc80000400000 */
[----:B------:R-:W-:Y:S01]  /*0290*/  @!P2 FMUL R19, R19, 16777216 ;  /* 0x4b8000001313a820 */ /* 0x000fe20000400000 */
[----:B------:R-:W-:-:S04]  /*02a0*/  @P1 FMUL R20, R20, 0.25 ;  /* 0x3e80000014141820 */ /* 0x000fc80000400000 */
[----:B------:R-:W-:Y:S01]  /*02b0*/  @!P3 FMUL R20, R20, 16777216 ;  /* 0x4b8000001414b820 */ /* 0x000fe20000400000 */
[----:B------:R-:W1:Y:S01]  /*02c0*/  MUFU.RCP R19, R19 ;  /* 0x0000001300137308 */ /* 0x000e620000001000 */
[----:B------:R-:W-:-:S07]  /*02d0*/  FSEL R16, R17, 1, P0 ;  /* 0x3f80000011107808 */ /* 0x000fce0000000000 */
[----:B------:R-:W2:Y:S01]  /*02e0*/  MUFU.RCP R20, R20 ;  /* 0x0000001400147308 */ /* 0x000ea20000001000 */
[----:B------:R-:W-:Y:S01]  /*02f0*/  FSEL R17, R17, 1, P1 ;  /* 0x3f80000011117808 */ /* 0x000fe20000800000 */
[----:B------:R-:W-:Y:S01]  /*0300*/  @!P2 FMUL R16, R16, 16777216 ;  /* 0x4b8000001010a820 */ /* 0x000fe20000400000 */
[----:B----4-:R-:W-:Y:S01]  /*0310*/  FADD R4, R4, R12 ;  /* 0x0000000c04047221 */ /* 0x010fe20000000000 */
[----:B------:R-:W-:Y:S02]  /*0320*/  FADD R5, R5, R13 ;  /* 0x0000000d05057221 */ /* 0x000fe40000000000 */
[----:B------:R-:W-:Y:S01]  /*0330*/  @!P3 FMUL R17, R17, 16777216 ;  /* 0x4b8000001111b820 */ /* 0x000fe20000400000 */
[----:B-1----:R-:W-:Y:S01]  /*0340*/  FMUL R19, R19, R16 ;  /* 0x0000001013137220 */ /* 0x002fe20000400000 */
[----:B-----5:R-:W-:Y:S01]  /*0350*/  FADD R14, -R14, R4 ;  /* 0x000000040e0e7221 */ /* 0x020fe20000000100 */
[----:B------:R-:W-:Y:S01]  /*0360*/  FADD R15, -R15, R5 ;  /* 0x000000050f0f7221 */ /* 0x000fe20000000100 */
[----:B--2---:R-:W-:-:S02]  /*0370*/  FMUL R12, R20, R17 ;  /* 0x00000011140c7220 */ /* 0x004fc40000400000 */
[----:B------:R-:W-:Y:S02]  /*0380*/  FMUL R19, R14, R19 ;  /* 0x000000130e137220 */ /* 0x000fe40000400000 */
[----:B------:R-:W-:Y:S01]  /*0390*/  FMUL R12, R15, R12 ;  /* 0x0000000c0f0c7220 */ /* 0x000fe20000400000 */
[----:B0-----:R-:W-:-:S04]  /*03a0*/  IMAD.WIDE R6, R0, 0x4, R6 ;  /* 0x0000000400067825 */ /* 0x001fc800078e0206 */
[----:B---3--:R-:W-:Y:S01]  /*03b0*/  FFMA R8, R8, R19, R10 ;  /* 0x0000001308087223 */ /* 0x008fe2000000000a */
[----:B------:R-:W-:Y:S01]  /*03c0*/  FFMA R9, R9, R12, R11 ;  /* 0x0000000c09097223 */ /* 0x000fe2000000000b */
[----:B------:R-:W-:Y:S04]  /*03d0*/  STG.E.64 desc[UR4][R2.64], R4 ;  /* 0x0000000402007986 */ /* 0x000fe8000c101b04 */
[----:B------:R-:W-:Y:S01]  /*03e0*/  STG.E.64 desc[UR4][R6.64], R8 ;  /* 0x0000000806007986 */ /* 0x000fe2000c101b04 */
[----:B------:R-:W-:Y:S05]  /*03f0*/  EXIT ;  /* 0x000000000000794d */ /* 0x000fea0003800000 */
.L_x_0:
[----:B------:R-:W-:-:S00]  /*0400*/  BRA `(.L_x_0) ;  /* 0xfffffffc00fc7947 */ /* 0x000fc0000383ffff */
[----:B------:R-:W-:-:S00]  /*0410*/  NOP ;  /* 0x0000000000007918 */ /* 0x000fc00000000000 */
        /* <DEDUP_REMOVED lines=14> */
.L_x_1:


//--------------------- .nv.global.init           --------------------------
	.section	.nv.global.init,"aw",@progbits
.nv.global.init:
	.type		_$_str,@object
	.size		_$_str,(_$_str_$_2 - _$_str)
_$_str:
        /*0000*/ 	.byte	0x5f, 0x5f, 0x43, 0x55, 0x44, 0x41, 0x5f, 0x46, 0x54, 0x5a, 0x00
	.type		_$_str_$_2,@object
	.size		_$_str_$_2,(.L_1 - _$_str_$_2)
_$_str_$_2:
        /*000b*/ 	.byte	0x5f, 0x5f, 0x43, 0x55, 0x44, 0x41, 0x5f, 0x50, 0x52, 0x45, 0x43, 0x5f, 0x53, 0x51, 0x52, 0x54
        /*001b*/ 	.byte	0x00
.L_1:


//--------------------- .nv.constant0.triton_poi_fused__native_batch_norm_legit_no_training_convolution_31 --------------------------
	.section	.nv.constant0.triton_poi_fused__native_batch_norm_legit_no_training_convolution_31,"a",@progbits
	.sectionflags	@""
	.align	4
.nv.constant0.triton_poi_fused__native_batch_norm_legit_no_training_convolution_31:
	.zero		588
